//
// Generated by NVIDIA NVVM Compiler
//
// Compiler Build ID: CL-36424714
// Cuda compilation tools, release 13.0, V13.0.88
// Based on NVVM 20.0.0
//

.version 9.0
.target sm_100
.address_size 64

	// .globl	_Z16print_idx_kernelv
.extern .func  (.param .b32 func_retval0) vprintf
(
	.param .b64 vprintf_param_0,
	.param .b64 vprintf_param_1
)
;
.global .align 1 .b8 $str[57] = {98, 108, 111, 99, 107, 32, 105, 100, 120, 58, 32, 40, 37, 51, 100, 44, 32, 37, 51, 100, 44, 32, 37, 51, 100, 41, 44, 32, 116, 104, 114, 101, 97, 100, 32, 105, 100, 120, 58, 32, 40, 37, 51, 100, 44, 32, 37, 51, 100, 44, 32, 37, 51, 100, 41, 10};
.global .align 1 .b8 $str$1[67] = {103, 114, 105, 100, 32, 100, 105, 109, 101, 110, 115, 105, 111, 110, 58, 32, 40, 37, 51, 100, 44, 32, 37, 51, 100, 44, 32, 37, 51, 100, 41, 44, 32, 98, 108, 111, 99, 107, 32, 100, 105, 109, 101, 110, 115, 105, 111, 110, 58, 32, 40, 37, 51, 100, 44, 32, 37, 51, 100, 44, 32, 37, 51, 100, 41, 10};
.global .align 1 .b8 $str$2[45] = {98, 108, 111, 99, 107, 32, 105, 100, 120, 58, 32, 40, 37, 51, 100, 44, 32, 37, 51, 100, 44, 32, 37, 51, 100, 41, 44, 32, 116, 104, 114, 101, 97, 100, 32, 105, 100, 120, 58, 32, 37, 51, 100, 10};
.global .align 1 .b8 $str$3[59] = {98, 108, 111, 99, 107, 32, 105, 100, 120, 58, 32, 37, 51, 100, 44, 32, 116, 104, 114, 101, 97, 100, 32, 105, 100, 120, 32, 105, 110, 32, 98, 108, 111, 99, 107, 58, 32, 37, 51, 100, 44, 32, 116, 104, 114, 101, 97, 100, 32, 105, 100, 120, 58, 32, 37, 51, 100, 10};
.global .align 1 .b8 $str$4[63] = {98, 108, 111, 99, 107, 32, 105, 100, 120, 58, 32, 40, 37, 51, 100, 44, 32, 37, 51, 100, 44, 32, 37, 51, 100, 41, 44, 32, 116, 104, 114, 101, 97, 100, 32, 105, 100, 120, 58, 32, 37, 51, 100, 44, 32, 99, 111, 114, 100, 58, 32, 40, 37, 51, 100, 44, 32, 37, 51, 100, 41, 10};

.visible .entry _Z16print_idx_kernelv()
{
	.local .align 8 .b8 	__local_depot0[24];
	.reg .b64 	%SP;
	.reg .b64 	%SPL;
	.reg .b32 	%r<9>;
	.reg .b64 	%rd<5>;

	mov.u64 	%SPL, __local_depot0;
	cvta.local.u64 	%SP, %SPL;
	add.u64 	%rd1, %SP, 0;
	add.u64 	%rd2, %SPL, 0;
	mov.u32 	%r1, %ctaid.z;
	mov.u32 	%r2, %ctaid.y;
	mov.u32 	%r3, %ctaid.x;
	mov.u32 	%r4, %tid.z;
	mov.u32 	%r5, %tid.y;
	mov.u32 	%r6, %tid.x;
	st.local.v2.u32 	[%rd2], {%r1, %r2};
	st.local.v2.u32 	[%rd2+8], {%r3, %r4};
	st.local.v2.u32 	[%rd2+16], {%r5, %r6};
	mov.u64 	%rd3, $str;
	cvta.global.u64 	%rd4, %rd3;
	{ // callseq 0, 0
	.param .b64 param0;
	st.param.b64 	[param0], %rd4;
	.param .b64 param1;
	st.param.b64 	[param1], %rd1;
	.param .b32 retval0;
	call.uni (retval0), 
	vprintf, 
	(
	param0, 
	param1
	);
	ld.param.b32 	%r7, [retval0];
	} // callseq 0
	ret;

}
	// .globl	_Z16print_dim_kernelv
.visible .entry _Z16print_dim_kernelv()
{
	.local .align 8 .b8 	__local_depot1[24];
	.reg .b64 	%SP;
	.reg .b64 	%SPL;
	.reg .b32 	%r<9>;
	.reg .b64 	%rd<5>;

	mov.u64 	%SPL, __local_depot1;
	cvta.local.u64 	%SP, %SPL;
	add.u64 	%rd1, %SP, 0;
	add.u64 	%rd2, %SPL, 0;
	mov.u32 	%r1, %nctaid.z;
	mov.u32 	%r2, %nctaid.y;
	mov.u32 	%r3, %nctaid.x;
	mov.u32 	%r4, %ntid.z;
	mov.u32 	%r5, %ntid.y;
	mov.u32 	%r6, %ntid.x;
	st.local.v2.u32 	[%rd2], {%r1, %r2};
	st.local.v2.u32 	[%rd2+8], {%r3, %r4};
	st.local.v2.u32 	[%rd2+16], {%r5, %r6};
	mov.u64 	%rd3, $str$1;
	cvta.global.u64 	%rd4, %rd3;
	{ // callseq 1, 0
	.param .b64 param0;
	st.param.b64 	[param0], %rd4;
	.param .b64 param1;
	st.param.b64 	[param1], %rd1;
	.param .b32 retval0;
	call.uni (retval0), 
	vprintf, 
	(
	param0, 
	param1
	);
	ld.param.b32 	%r7, [retval0];
	} // callseq 1
	ret;

}
	// .globl	_Z33print_thread_idx_per_block_kernelv
.visible .entry _Z33print_thread_idx_per_block_kernelv()
{
	.local .align 16 .b8 	__local_depot2[16];
	.reg .b64 	%SP;
	.reg .b64 	%SPL;
	.reg .b32 	%r<13>;
	.reg .b64 	%rd<5>;

	mov.u64 	%SPL, __local_depot2;
	cvta.local.u64 	%SP, %SPL;
	add.u64 	%rd1, %SP, 0;
	add.u64 	%rd2, %SPL, 0;
	mov.u32 	%r1, %tid.z;
	mov.u32 	%r2, %ntid.x;
	mov.u32 	%r3, %ntid.y;
	mov.u32 	%r4, %tid.y;
	mov.u32 	%r5, %tid.x;
	mad.lo.s32 	%r6, %r3, %r1, %r4;
	mad.lo.s32 	%r7, %r6, %r2, %r5;
	mov.u32 	%r8, %ctaid.z;
	mov.u32 	%r9, %ctaid.y;
	mov.u32 	%r10, %ctaid.x;
	st.local.v4.u32 	[%rd2], {%r8, %r9, %r10, %r7};
	mov.u64 	%rd3, $str$2;
	cvta.global.u64 	%rd4, %rd3;
	{ // callseq 2, 0
	.param .b64 param0;
	st.param.b64 	[param0], %rd4;
	.param .b64 param1;
	st.param.b64 	[param1], %rd1;
	.param .b32 retval0;
	call.uni (retval0), 
	vprintf, 
	(
	param0, 
	param1
	);
	ld.param.b32 	%r11, [retval0];
	} // callseq 2
	ret;

}
	// .globl	_Z32print_thread_idx_per_grid_kernelv
.visible .entry _Z32print_thread_idx_per_grid_kernelv()
{
	.local .align 8 .b8 	__local_depot3[16];
	.reg .b64 	%SP;
	.reg .b64 	%SPL;
	.reg .b32 	%r<21>;
	.reg .b64 	%rd<5>;

	mov.u64 	%SPL, __local_depot3;
	cvta.local.u64 	%SP, %SPL;
	add.u64 	%rd1, %SP, 0;
	add.u64 	%rd2, %SPL, 0;
	mov.u32 	%r1, %ntid.z;
	mov.u32 	%r2, %ntid.y;
	mul.lo.s32 	%r3, %r1, %r2;
	mov.u32 	%r4, %ntid.x;
	mul.lo.s32 	%r5, %r3, %r4;
	mov.u32 	%r6, %ctaid.z;
	mov.u32 	%r7, %nctaid.x;
	mov.u32 	%r8, %nctaid.y;
	mov.u32 	%r9, %ctaid.y;
	mov.u32 	%r10, %ctaid.x;
	mad.lo.s32 	%r11, %r8, %r6, %r9;
	mad.lo.s32 	%r12, %r11, %r7, %r10;
	mov.u32 	%r13, %tid.z;
	mov.u32 	%r14, %tid.y;
	mov.u32 	%r15, %tid.x;
	mad.lo.s32 	%r16, %r2, %r13, %r14;
	mad.lo.s32 	%r17, %r16, %r4, %r15;
	mad.lo.s32 	%r18, %r5, %r12, %r17;
	st.local.v2.u32 	[%rd2], {%r12, %r17};
	st.local.u32 	[%rd2+8], %r18;
	mov.u64 	%rd3, $str$3;
	cvta.global.u64 	%rd4, %rd3;
	{ // callseq 3, 0
	.param .b64 param0;
	st.param.b64 	[param0], %rd4;
	.param .b64 param1;
	st.param.b64 	[param1], %rd1;
	.param .b32 retval0;
	call.uni (retval0), 
	vprintf, 
	(
	param0, 
	param1
	);
	ld.param.b32 	%r19, [retval0];
	} // callseq 3
	ret;

}
	// .globl	_Z17print_cord_kernelv
.visible .entry _Z17print_cord_kernelv()
{
	.local .align 8 .b8 	__local_depot4[24];
	.reg .b64 	%SP;
	.reg .b64 	%SPL;
	.reg .b32 	%r<15>;
	.reg .b64 	%rd<5>;

	mov.u64 	%SPL, __local_depot4;
	cvta.local.u64 	%SP, %SPL;
	add.u64 	%rd1, %SP, 0;
	add.u64 	%rd2, %SPL, 0;
	mov.u32 	%r1, %tid.z;
	mov.u32 	%r2, %ntid.x;
	mov.u32 	%r3, %ntid.y;
	mov.u32 	%r4, %tid.y;
	mov.u32 	%r5, %tid.x;
	mad.lo.s32 	%r6, %r3, %r1, %r4;
	mad.lo.s32 	%r7, %r6, %r2, %r5;
	mov.u32 	%r8, %ctaid.x;
	mad.lo.s32 	%r9, %r8, %r2, %r5;
	mov.u32 	%r10, %ctaid.y;
	mad.lo.s32 	%r11, %r10, %r3, %r4;
	mov.u32 	%r12, %ctaid.z;
	st.local.v2.u32 	[%rd2], {%r12, %r10};
	st.local.v2.u32 	[%rd2+8], {%r8, %r7};
	st.local.v2.u32 	[%rd2+16], {%r9, %r11};
	mov.u64 	%rd3, $str$4;
	cvta.global.u64 	%rd4, %rd3;
	{ // callseq 4, 0
	.param .b64 param0;
	st.param.b64 	[param0], %rd4;
	.param .b64 param1;
	st.param.b64 	[param1], %rd1;
	.param .b32 retval0;
	call.uni (retval0), 
	vprintf, 
	(
	param0, 
	param1
	);
	ld.param.b32 	%r13, [retval0];
	} // callseq 4
	ret;

}


// ===== COMPILED SASS (sm_100) =====

	.target	sm_100

	.elftype	@"ET_EXEC"


//--------------------- .note.nv.tkinfo           --------------------------
	.section	.note.nv.tkinfo,"",@"SHT_NOTE"
	.sectionflags	@"SHF_NOTE_NV_TKINFO"
	.tkinfo
        /*0018*/ 	.word	0x00000002
        /*0030*/ 	.string	""
        /*0030*/ 	.string	"ptxas"
        /*0030*/ 	.string	"Cuda compilation tools, release 13.0, V13.0.88"
        /*0030*/ 	.string	"Build cuda_13.0.r13.0/compiler.36424714_0"
        /*0030*/ 	.string	"-arch sm_100 -m 64 "



//--------------------- .note.nv.cuinfo           --------------------------
	.section	.note.nv.cuinfo,"",@"SHT_NOTE"
	.sectionflags	@"SHF_NOTE_NV_CUINFO"
        /*0018*/ 	.short	0x0002
        /*001a*/ 	.short	0x0064
        /*001c*/ 	.short	0x0082
	.zero		2


//--------------------- .nv.info                  --------------------------
	.section	.nv.info,"",@"SHT_CUDA_INFO"
	.align	4


	//----- nvinfo : EIATTR_REGCOUNT
	.align		4
        /*0000*/ 	.byte	0x04, 0x2f
        /*0002*/ 	.short	(.L_6 - .L_5)
	.align		4
.L_5:
        /*0004*/ 	.word	index@(_Z16print_idx_kernelv)
        /*0008*/ 	.word	0x00000018


	//----- nvinfo : EIATTR_FRAME_SIZE
	.align		4
.L_6:
        /*000c*/ 	.byte	0x04, 0x11
        /*000e*/ 	.short	(.L_8 - .L_7)
	.align		4
.L_7:
        /*0010*/ 	.word	index@(_Z16print_idx_kernelv)
        /*0014*/ 	.word	0x00000018


	//----- nvinfo : EIATTR_REGCOUNT
	.align		4
.L_8:
        /*0018*/ 	.byte	0x04, 0x2f
        /*001a*/ 	.short	(.L_10 - .L_9)
	.align		4
.L_9:
        /*001c*/ 	.word	index@(_Z16print_dim_kernelv)
        /*0020*/ 	.word	0x00000018


	//----- nvinfo : EIATTR_FRAME_SIZE
	.align		4
.L_10:
        /*0024*/ 	.byte	0x04, 0x11
        /*0026*/ 	.short	(.L_12 - .L_11)
	.align		4
.L_11:
        /*0028*/ 	.word	index@(_Z16print_dim_kernelv)
        /*002c*/ 	.word	0x00000018


	//----- nvinfo : EIATTR_REGCOUNT
	.align		4
.L_12:
        /*0030*/ 	.byte	0x04, 0x2f
        /*0032*/ 	.short	(.L_14 - .L_13)
	.align		4
.L_13:
        /*0034*/ 	.word	index@(_Z33print_thread_idx_per_block_kernelv)
        /*0038*/ 	.word	0x00000018


	//----- nvinfo : EIATTR_FRAME_SIZE
	.align		4
.L_14:
        /*003c*/ 	.byte	0x04, 0x11
        /*003e*/ 	.short	(.L_16 - .L_15)
	.align		4
.L_15:
        /*0040*/ 	.word	index@(_Z33print_thread_idx_per_block_kernelv)
        /*0044*/ 	.word	0x00000010


	//----- nvinfo : EIATTR_REGCOUNT
	.align		4
.L_16:
        /*0048*/ 	.byte	0x04, 0x2f
        /*004a*/ 	.short	(.L_18 - .L_17)
	.align		4
.L_17:
        /*004c*/ 	.word	index@(_Z32print_thread_idx_per_grid_kernelv)
        /*0050*/ 	.word	0x00000018


	//----- nvinfo : EIATTR_FRAME_SIZE
	.align		4
.L_18:
        /*0054*/ 	.byte	0x04, 0x11
        /*0056*/ 	.short	(.L_20 - .L_19)
	.align		4
.L_19:
        /*0058*/ 	.word	index@(_Z32print_thread_idx_per_grid_kernelv)
        /*005c*/ 	.word	0x00000010


	//----- nvinfo : EIATTR_REGCOUNT
	.align		4
.L_20:
        /*0060*/ 	.byte	0x04, 0x2f
        /*0062*/ 	.short	(.L_22 - .L_21)
	.align		4
.L_21:
        /*0064*/ 	.word	index@(_Z17print_cord_kernelv)
        /*0068*/ 	.word	0x00000018


	//----- nvinfo : EIATTR_FRAME_SIZE
	.align		4
.L_22:
        /*006c*/ 	.byte	0x04, 0x11
        /*006e*/ 	.short	(.L_24 - .L_23)
	.align		4
.L_23:
        /*0070*/ 	.word	index@(_Z17print_cord_kernelv)
        /*0074*/ 	.word	0x00000018


	//----- nvinfo : EIATTR_MIN_STACK_SIZE
	.align		4
.L_24:
        /*0078*/ 	.byte	0x04, 0x12
        /*007a*/ 	.short	(.L_26 - .L_25)
	.align		4
.L_25:
        /*007c*/ 	.word	index@(_Z17print_cord_kernelv)
        /*0080*/ 	.word	0x00000018


	//----- nvinfo : EIATTR_MIN_STACK_SIZE
	.align		4
.L_26:
        /*0084*/ 	.byte	0x04, 0x12
        /*0086*/ 	.short	(.L_28 - .L_27)
	.align		4
.L_27:
        /*0088*/ 	.word	index@(_Z32print_thread_idx_per_grid_kernelv)
        /*008c*/ 	.word	0x00000010


	//----- nvinfo : EIATTR_MIN_STACK_SIZE
	.align		4
.L_28:
        /*0090*/ 	.byte	0x04, 0x12
        /*0092*/ 	.short	(.L_30 - .L_29)
	.align		4
.L_29:
        /*0094*/ 	.word	index@(_Z33print_thread_idx_per_block_kernelv)
        /*0098*/ 	.word	0x00000010


	//----- nvinfo : EIATTR_MIN_STACK_SIZE
	.align		4
.L_30:
        /*009c*/ 	.byte	0x04, 0x12
        /*009e*/ 	.short	(.L_32 - .L_31)
	.align		4
.L_31:
        /*00a0*/ 	.word	index@(_Z16print_dim_kernelv)
        /*00a4*/ 	.word	0x00000018


	//----- nvinfo : EIATTR_MIN_STACK_SIZE
	.align		4
.L_32:
        /*00a8*/ 	.byte	0x04, 0x12
        /*00aa*/ 	.short	(.L_34 - .L_33)
	.align		4
.L_33:
        /*00ac*/ 	.word	index@(_Z16print_idx_kernelv)
        /*00b0*/ 	.word	0x00000018
.L_34:


//--------------------- .nv.compat                --------------------------
	.section	.nv.compat,"",@"SHT_CUDA_COMPAT_INFO"
	.align	4
        /*0000*/ 	.byte	0x02, 0x09, 0x00, 0x00, 0x02, 0x02, 0x01, 0x00, 0x02, 0x05, 0x05, 0x00, 0x03, 0x07, 0x01, 0x01
        /*0010*/ 	.byte	0x02, 0x03, 0x00, 0x00, 0x02, 0x06, 0x01, 0x00, 0x04, 0x0b, 0x08, 0x00, 0x09, 0x00, 0x00, 0x00
        /*0020*/ 	.byte	0x00, 0x00, 0x00, 0x00


//--------------------- .nv.info._Z17print_cord_kernelv --------------------------
	.section	.nv.info._Z17print_cord_kernelv,"",@"SHT_CUDA_INFO"
	.sectionflags	@""
	.align	4


	//----- nvinfo : EIATTR_CUDA_API_VERSION
	.align		4
        /*0000*/ 	.byte	0x04, 0x37
        /*0002*/ 	.short	(.L_36 - .L_35)
.L_35:
        /*0004*/ 	.word	0x00000082


	//----- nvinfo : EIATTR_SPARSE_MMA_MASK
	.align		4
.L_36:
        /*0008*/ 	.byte	0x03, 0x50
        /*000a*/ 	.short	0x0000


	//----- nvinfo : EIATTR_MAXREG_COUNT
	.align		4
        /*000c*/ 	.byte	0x03, 0x1b
        /*000e*/ 	.short	0x00ff


	//----- nvinfo : EIATTR_EXTERNS
	.align		4
        /*0010*/ 	.byte	0x04, 0x0f
        /*0012*/ 	.short	(.L_38 - .L_37)


	//   ....[0]....
	.align		4
.L_37:
        /*0014*/ 	.word	index@(vprintf)


	//----- nvinfo : EIATTR_MERCURY_ISA_VERSION
	.align		4
.L_38:
        /*0018*/ 	.byte	0x03, 0x5f
        /*001a*/ 	.short	0x0101


	//----- nvinfo : EIATTR_VRC_CTA_INIT_COUNT
	.align		4
        /*001c*/ 	.byte	0x02, 0x4a
	.zero		1
	.zero		1


	//----- nvinfo : EIATTR_SYSCALL_OFFSETS
	.align		4
        /*0020*/ 	.byte	0x04, 0x46
        /*0022*/ 	.short	(.L_40 - .L_39)


	//   ....[0]....
.L_39:
        /*0024*/ 	.word	0x000001b0


	//----- nvinfo : EIATTR_EXIT_INSTR_OFFSETS
	.align		4
.L_40:
        /*0028*/ 	.byte	0x04, 0x1c
        /*002a*/ 	.short	(.L_42 - .L_41)


	//   ....[0]....
.L_41:
        /*002c*/ 	.word	0x000001c0


	//----- nvinfo : EIATTR_SW_WAR
	.align		4
.L_42:
        /*0030*/ 	.byte	0x04, 0x36
        /*0032*/ 	.short	(.L_44 - .L_43)
.L_43:
        /*0034*/ 	.word	0x00000008
.L_44:


//--------------------- .nv.info._Z32print_thread_idx_per_grid_kernelv --------------------------
	.section	.nv.info._Z32print_thread_idx_per_grid_kernelv,"",@"SHT_CUDA_INFO"
	.sectionflags	@""
	.align	4


	//----- nvinfo : EIATTR_CUDA_API_VERSION
	.align		4
        /*0000*/ 	.byte	0x04, 0x37
        /*0002*/ 	.short	(.L_46 - .L_45)
.L_45:
        /*0004*/ 	.word	0x00000082


	//----- nvinfo : EIATTR_SPARSE_MMA_MASK
	.align		4
.L_46:
        /*0008*/ 	.byte	0x03, 0x50
        /*000a*/ 	.short	0x0000


	//----- nvinfo : EIATTR_MAXREG_COUNT
	.align		4
        /*000c*/ 	.byte	0x03, 0x1b
        /*000e*/ 	.short	0x00ff


	//----- nvinfo : EIATTR_EXTERNS
	.align		4
        /*0010*/ 	.byte	0x04, 0x0f
        /*0012*/ 	.short	(.L_48 - .L_47)


	//   ....[0]....
	.align		4
.L_47:
        /*0014*/ 	.word	index@(vprintf)


	//----- nvinfo : EIATTR_MERCURY_ISA_VERSION
	.align		4
.L_48:
        /*0018*/ 	.byte	0x03, 0x5f
        /*001a*/ 	.short	0x0101


	//----- nvinfo : EIATTR_VRC_CTA_INIT_COUNT
	.align		4
        /*001c*/ 	.byte	0x02, 0x4a
	.zero		1
	.zero		1


	//----- nvinfo : EIATTR_SYSCALL_OFFSETS
	.align		4
        /*0020*/ 	.byte	0x04, 0x46
        /*0022*/ 	.short	(.L_50 - .L_49)


	//   ....[0]....
.L_49:
        /*0024*/ 	.word	0x00000200


	//----- nvinfo : EIATTR_EXIT_INSTR_OFFSETS
	.align		4
.L_50:
        /*0028*/ 	.byte	0x04, 0x1c
        /*002a*/ 	.short	(.L_52 - .L_51)


	//   ....[0]....
.L_51:
        /*002c*/ 	.word	0x00000210


	//----- nvinfo : EIATTR_SW_WAR
	.align		4
.L_52:
        /*0030*/ 	.byte	0x04, 0x36
        /*0032*/ 	.short	(.L_54 - .L_53)
.L_53:
        /*0034*/ 	.word	0x00000008
.L_54:


//--------------------- .nv.info._Z33print_thread_idx_per_block_kernelv --------------------------
	.section	.nv.info._Z33print_thread_idx_per_block_kernelv,"",@"SHT_CUDA_INFO"
	.sectionflags	@""
	.align	4


	//----- nvinfo : EIATTR_CUDA_API_VERSION
	.align		4
        /*0000*/ 	.byte	0x04, 0x37
        /*0002*/ 	.short	(.L_56 - .L_55)
.L_55:
        /*0004*/ 	.word	0x00000082


	//----- nvinfo : EIATTR_SPARSE_MMA_MASK
	.align		4
.L_56:
        /*0008*/ 	.byte	0x03, 0x50
        /*000a*/ 	.short	0x0000


	//----- nvinfo : EIATTR_MAXREG_COUNT
	.align		4
        /*000c*/ 	.byte	0x03, 0x1b
        /*000e*/ 	.short	0x00ff


	//----- nvinfo : EIATTR_EXTERNS
	.align		4
        /*0010*/ 	.byte	0x04, 0x0f
        /*0012*/ 	.short	(.L_58 - .L_57)


	//   ....[0]....
	.align		4
.L_57:
        /*0014*/ 	.word	index@(vprintf)


	//----- nvinfo : EIATTR_MERCURY_ISA_VERSION
	.align		4
.L_58:
        /*0018*/ 	.byte	0x03, 0x5f
        /*001a*/ 	.short	0x0101


	//----- nvinfo : EIATTR_VRC_CTA_INIT_COUNT
	.align		4
        /*001c*/ 	.byte	0x02, 0x4a
	.zero		1
	.zero		1


	//----- nvinfo : EIATTR_SYSCALL_OFFSETS
	.align		4
        /*0020*/ 	.byte	0x04, 0x46
        /*0022*/ 	.short	(.L_60 - .L_59)


	//   ....[0]....
.L_59:
        /*0024*/ 	.word	0x00000170


	//----- nvinfo : EIATTR_EXIT_INSTR_OFFSETS
	.align		4
.L_60:
        /*0028*/ 	.byte	0x04, 0x1c
        /*002a*/ 	.short	(.L_62 - .L_61)


	//   ....[0]....
.L_61:
        /*002c*/ 	.word	0x00000180


	//----- nvinfo : EIATTR_SW_WAR
	.align		4
.L_62:
        /*0030*/ 	.byte	0x04, 0x36
        /*0032*/ 	.short	(.L_64 - .L_63)
.L_63:
        /*0034*/ 	.word	0x00000008
.L_64:


//--------------------- .nv.info._Z16print_dim_kernelv --------------------------
	.section	.nv.info._Z16print_dim_kernelv,"",@"SHT_CUDA_INFO"
	.sectionflags	@""
	.align	4


	//----- nvinfo : EIATTR_CUDA_API_VERSION
	.align		4
        /*0000*/ 	.byte	0x04, 0x37
        /*0002*/ 	.short	(.L_66 - .L_65)
.L_65:
        /*0004*/ 	.word	0x00000082


	//----- nvinfo : EIATTR_SPARSE_MMA_MASK
	.align		4
.L_66:
        /*0008*/ 	.byte	0x03, 0x50
        /*000a*/ 	.short	0x0000


	//----- nvinfo : EIATTR_MAXREG_COUNT
	.align		4
        /*000c*/ 	.byte	0x03, 0x1b
        /*000e*/ 	.short	0x00ff


	//----- nvinfo : EIATTR_EXTERNS
	.align		4
        /*0010*/ 	.byte	0x04, 0x0f
        /*0012*/ 	.short	(.L_68 - .L_67)


	//   ....[0]....
	.align		4
.L_67:
        /*0014*/ 	.word	index@(vprintf)


	//----- nvinfo : EIATTR_MERCURY_ISA_VERSION
	.align		4
.L_68:
        /*0018*/ 	.byte	0x03, 0x5f
        /*001a*/ 	.short	0x0101


	//----- nvinfo : EIATTR_VRC_CTA_INIT_COUNT
	.align		4
        /*001c*/ 	.byte	0x02, 0x4a
	.zero		1
	.zero		1


	//----- nvinfo : EIATTR_SYSCALL_OFFSETS
	.align		4
        /*0020*/ 	.byte	0x04, 0x46
        /*0022*/ 	.short	(.L_70 - .L_69)


	//   ....[0]....
.L_69:
        /*0024*/ 	.word	0x00000150


	//----- nvinfo : EIATTR_EXIT_INSTR_OFFSETS
	.align		4
.L_70:
        /*0028*/ 	.byte	0x04, 0x1c
        /*002a*/ 	.short	(.L_72 - .L_71)


	//   ....[0]....
.L_71:
        /*002c*/ 	.word	0x00000160


	//----- nvinfo : EIATTR_SW_WAR
	.align		4
.L_72:
        /*0030*/ 	.byte	0x04, 0x36
        /*0032*/ 	.short	(.L_74 - .L_73)
.L_73:
        /*0034*/ 	.word	0x00000008
.L_74:


//--------------------- .nv.info._Z16print_idx_kernelv --------------------------
	.section	.nv.info._Z16print_idx_kernelv,"",@"SHT_CUDA_INFO"
	.sectionflags	@""
	.align	4


	//----- nvinfo : EIATTR_CUDA_API_VERSION
	.align		4
        /*0000*/ 	.byte	0x04, 0x37
        /*0002*/ 	.short	(.L_76 - .L_75)
.L_75:
        /*0004*/ 	.word	0x00000082


	//----- nvinfo : EIATTR_SPARSE_MMA_MASK
	.align		4
.L_76:
        /*0008*/ 	.byte	0x03, 0x50
        /*000a*/ 	.short	0x0000


	//----- nvinfo : EIATTR_MAXREG_COUNT
	.align		4
        /*000c*/ 	.byte	0x03, 0x1b
        /*000e*/ 	.short	0x00ff


	//----- nvinfo : EIATTR_EXTERNS
	.align		4
        /*0010*/ 	.byte	0x04, 0x0f
        /*0012*/ 	.short	(.L_78 - .L_77)


	//   ....[0]....
	.align		4
.L_77:
        /*0014*/ 	.word	index@(vprintf)


	//----- nvinfo : EIATTR_MERCURY_ISA_VERSION
	.align		4
.L_78:
        /*0018*/ 	.byte	0x03, 0x5f
        /*001a*/ 	.short	0x0101


	//----- nvinfo : EIATTR_VRC_CTA_INIT_COUNT
	.align		4
        /*001c*/ 	.byte	0x02, 0x4a
	.zero		1
	.zero		1


	//----- nvinfo : EIATTR_SYSCALL_OFFSETS
	.align		4
        /*0020*/ 	.byte	0x04, 0x46
        /*0022*/ 	.short	(.L_80 - .L_79)


	//   ....[0]....
.L_79:
        /*0024*/ 	.word	0x00000150


	//----- nvinfo : EIATTR_EXIT_INSTR_OFFSETS
	.align		4
.L_80:
        /*0028*/ 	.byte	0x04, 0x1c
        /*002a*/ 	.short	(.L_82 - .L_81)


	//   ....[0]....
.L_81:
        /*002c*/ 	.word	0x00000160


	//----- nvinfo : EIATTR_SW_WAR
	.align		4
.L_82:
        /*0030*/ 	.byte	0x04, 0x36
        /*0032*/ 	.short	(.L_84 - .L_83)
.L_83:
        /*0034*/ 	.word	0x00000008
.L_84:


//--------------------- .nv.callgraph             --------------------------
	.section	.nv.callgraph,"",@"SHT_CUDA_CALLGRAPH"
	.align	4
	.sectionentsize	8
	.align		4
        /*0000*/ 	.word	0x00000000
	.align		4
        /*0004*/ 	.word	0xffffffff
	.align		4
        /*0008*/ 	.word	index@(_Z17print_cord_kernelv)
	.align		4
        /*000c*/ 	.word	index@(vprintf)
	.align		4
        /*0010*/ 	.word	index@(_Z32print_thread_idx_per_grid_kernelv)
	.align		4
        /*0014*/ 	.word	index@(vprintf)
	.align		4
        /*0018*/ 	.word	index@(_Z33print_thread_idx_per_block_kernelv)
	.align		4
        /*001c*/ 	.word	index@(vprintf)
	.align		4
        /*0020*/ 	.word	index@(_Z16print_dim_kernelv)
	.align		4
        /*0024*/ 	.word	index@(vprintf)
	.align		4
        /*0028*/ 	.word	index@(_Z16print_idx_kernelv)
	.align		4
        /*002c*/ 	.word	index@(vprintf)
	.align		4
        /*0030*/ 	.word	0x00000000
	.align		4
        /*0034*/ 	.word	0xfffffffe
	.align		4
        /*0038*/ 	.word	0x00000000
	.align		4
        /*003c*/ 	.word	0xfffffffd
	.align		4
        /*0040*/ 	.word	0x00000000
	.align		4
        /*0044*/ 	.word	0xfffffffc


//--------------------- .nv.constant4             --------------------------
	.section	.nv.constant4,"a",@progbits
	.align	8
	.align		8
.nv.constant4:
        /*0000*/ 	.dword	vprintf
	.align		8
        /*0008*/ 	.dword	$str
	.align		8
        /*0010*/ 	.dword	$str$1
	.align		8
        /*0018*/ 	.dword	$str$2
	.align		8
        /*0020*/ 	.dword	$str$3
	.align		8
        /*0028*/ 	.dword	$str$4


//--------------------- .text._Z17print_cord_kernelv --------------------------
	.section	.text._Z17print_cord_kernelv,"ax",@progbits
	.align	128
        .global         _Z17print_cord_kernelv
        .type           _Z17print_cord_kernelv,@function
        .size           _Z17print_cord_kernelv,(.L_x_10 - _Z17print_cord_kernelv)
        .other          _Z17print_cord_kernelv,@"STO_CUDA_ENTRY STV_DEFAULT"
_Z17print_cord_kernelv:
.text._Z17print_cord_kernelv:
[----:B------:R-:W0:Y:S01]  /*0000*/  LDC R1, c[0x0][0x37c] ;  /* 0x0000df00ff017b82 */ /* 0x000e220000000800 */
[----:B------:R-:W1:Y:S01]  /*0010*/  S2R R11, SR_TID.Z ;  /* 0x00000000000b7919 */ /* 0x000e620000002300 */
[----:B------:R-:W2:Y:S01]  /*0020*/  LDCU UR5, c[0x0][0x2fc] ;  /* 0x00005f80ff0577ac */ /* 0x000ea20008000800 */
[----:B0-----:R-:W-:Y:S01]  /*0030*/  IADD3 R1, PT, PT, R1, -0x18, RZ ;  /* 0xffffffe801017810 */ /* 0x001fe20007ffe0ff */
[----:B------:R-:W1:Y:S01]  /*0040*/  S2R R0, SR_TID.Y ;  /* 0x0000000000007919 */ /* 0x000e620000002200 */
[----:B------:R-:W0:Y:S01]  /*0050*/  LDCU UR6, c[0x0][0x360] ;  /* 0x00006c00ff0677ac */ /* 0x000e220008000800 */
[----:B------:R-:W0:Y:S01]  /*0060*/  S2R R4, SR_TID.X ;  /* 0x0000000000047919 */ /* 0x000e220000002100 */
[----:B------:R-:W1:Y:S01]  /*0070*/  LDCU UR7, c[0x0][0x364] ;  /* 0x00006c80ff0777ac */ /* 0x000e620008000800 */
[----:B------:R-:W3:Y:S01]  /*0080*/  S2R R10, SR_CTAID.X ;  /* 0x00000000000a7919 */ /* 0x000ee20000002500 */
[----:B------:R-:W4:Y:S01]  /*0090*/  LDCU UR4, c[0x0][0x2f8] ;  /* 0x00005f00ff0477ac */ /* 0x000f220008000800 */
[----:B------:R-:W5:Y:S01]  /*00a0*/  S2R R13, SR_CTAID.Y ;  /* 0x00000000000d7919 */ /* 0x000f620000002600 */
[----:B------:R-:W5:Y:S01]  /*00b0*/  S2R R12, SR_CTAID.Z ;  /* 0x00000000000c7919 */ /* 0x000f620000002700 */
[----:B----4-:R-:W-:-:S04]  /*00c0*/  IADD3 R6, P0, PT, R1, UR4, RZ ;  /* 0x0000000401067c10 */ /* 0x010fc8000ff1e0ff */
[----:B--2---:R-:W-:Y:S01]  /*00d0*/  IADD3.X R7, PT, PT, RZ, UR5, RZ, P0, !PT ;  /* 0x00000005ff077c10 */ /* 0x004fe200087fe4ff */
[----:B-1----:R-:W-:-:S04]  /*00e0*/  IMAD R11, R11, UR7, R0 ;  /* 0x000000070b0b7c24 */ /* 0x002fc8000f8e0200 */
[--C-:B0-----:R-:W-:Y:S02]  /*00f0*/  IMAD R11, R11, UR6, R4.reuse ;  /* 0x000000060b0b7c24 */ /* 0x101fe4000f8e0204 */
[----:B---3--:R-:W-:-:S03]  /*0100*/  IMAD R2, R10, UR6, R4 ;  /* 0x000000060a027c24 */ /* 0x008fc6000f8e0204 */
[----:B------:R0:W-:Y:S01]  /*0110*/  STL.64 [R1+0x8], R10 ;  /* 0x0000080a01007387 */ /* 0x0001e20000100a00 */
[----:B-----5:R-:W-:Y:S01]  /*0120*/  IMAD R3, R13, UR7, R0 ;  /* 0x000000070d037c24 */ /* 0x020fe2000f8e0200 */
[----:B------:R-:W-:Y:S01]  /*0130*/  MOV R0, 0x0 ;  /* 0x0000000000007802 */ /* 0x000fe20000000f00 */
[----:B------:R-:W1:Y:S01]  /*0140*/  LDCU.64 UR6, c[0x4][0x28] ;  /* 0x01000500ff0677ac */ /* 0x000e620008000a00 */
[----:B------:R0:W-:Y:S02]  /*0150*/  STL.64 [R1], R12 ;  /* 0x0000000c01007387 */ /* 0x0001e40000100a00 */
[----:B------:R0:W2:Y:S02]  /*0160*/  LDC.64 R8, c[0x4][R0] ;  /* 0x0100000000087b82 */ /* 0x0000a40000000a00 */
[----:B------:R0:W-:Y:S01]  /*0170*/  STL.64 [R1+0x10], R2 ;  /* 0x0000100201007387 */ /* 0x0001e20000100a00 */
[----:B-1----:R-:W-:Y:S02]  /*0180*/  MOV R4, UR6 ;  /* 0x0000000600047c02 */ /* 0x002fe40008000f00 */
[----:B0-----:R-:W-:-:S07]  /*0190*/  MOV R5, UR7 ;  /* 0x0000000700057c02 */ /* 0x001fce0008000f00 */
[----:B------:R-:W-:-:S07]  /*01a0*/  LEPC R20, `(.L_x_0) ;  /* 0x000000001014794e */ /* 0x000fce0000000000 */
[----:B--2---:R-:W-:Y:S05]  /*01b0*/  CALL.ABS.NOINC R8 ;  /* 0x0000000008007343 */ /* 0x004fea0003c00000 */
.L_x_0:
[----:B------:R-:W-:Y:S05]  /*01c0*/  EXIT ;  /* 0x000000000000794d */ /* 0x000fea0003800000 */
.L_x_1:
[----:B------:R-:W-:-:S00]  /*01d0*/  BRA `(.L_x_1) ;  /* 0xfffffffc00fc7947 */ /* 0x000fc0000383ffff */
[----:B------:R-:W-:-:S00]  /*01e0*/  NOP ;  /* 0x0000000000007918 */ /* 0x000fc00000000000 */
        /* <DEDUP_REMOVED lines=9> */
.L_x_10:


//--------------------- .text._Z32print_thread_idx_per_grid_kernelv --------------------------
	.section	.text._Z32print_thread_idx_per_grid_kernelv,"ax",@progbits
	.align	128
        .global         _Z32print_thread_idx_per_grid_kernelv
        .type           _Z32print_thread_idx_per_grid_kernelv,@function
        .size           _Z32print_thread_idx_per_grid_kernelv,(.L_x_11 - _Z32print_thread_idx_per_grid_kernelv)
        .other          _Z32print_thread_idx_per_grid_kernelv,@"STO_CUDA_ENTRY STV_DEFAULT"
_Z32print_thread_idx_per_grid_kernelv:
.text._Z32print_thread_idx_per_grid_kernelv:
[----:B------:R-:W0:Y:S01]  /*0000*/  LDC R1, c[0x0][0x37c] ;  /* 0x0000df00ff017b82 */ /* 0x000e220000000800 */
[----:B------:R-:W1:Y:S01]  /*0010*/  S2R R3, SR_TID.Z ;  /* 0x0000000000037919 */ /* 0x000e620000002300 */
[----:B------:R-:W2:Y:S06]  /*0020*/  LDCU UR6, c[0x0][0x2fc] ;  /* 0x00005f80ff0677ac */ /* 0x000eac0008000800 */
[----:B------:R-:W3:Y:S01]  /*0030*/  S2UR UR8, SR_CTAID.Z ;  /* 0x00000000000879c3 */ /* 0x000ee20000002700 */
[----:B------:R-:W-:Y:S01]  /*0040*/  MOV R8, 0x0 ;  /* 0x0000000000087802 */ /* 0x000fe20000000f00 */
[----:B------:R-:W1:Y:S01]  /*0050*/  S2R R0, SR_TID.Y ;  /* 0x0000000000007919 */ /* 0x000e620000002200 */
[----:B------:R-:W4:Y:S01]  /*0060*/  LDCU UR4, c[0x0][0x368] ;  /* 0x00006d00ff0477ac */ /* 0x000f220008000800 */
[----:B0-----:R-:W-:Y:S01]  /*0070*/  IADD3 R1, PT, PT, R1, -0x10, RZ ;  /* 0xfffffff001017810 */ /* 0x001fe20007ffe0ff */
[----:B------:R-:W3:Y:S01]  /*0080*/  S2R R5, SR_CTAID.Y ;  /* 0x0000000000057919 */ /* 0x000ee20000002600 */
[----:B------:R-:W4:Y:S02]  /*0090*/  LDCU UR5, c[0x0][0x364] ;  /* 0x00006c80ff0577ac */ /* 0x000f240008000800 */
[----:B------:R-:W0:Y:S01]  /*00a0*/  LDC.64 R8, c[0x4][R8] ;  /* 0x0100000008087b82 */ /* 0x000e220000000a00 */
[----:B------:R-:W5:Y:S01]  /*00b0*/  S2R R4, SR_TID.X ;  /* 0x0000000000047919 */ /* 0x000f620000002100 */
[----:B------:R-:W2:Y:S01]  /*00c0*/  LDCU UR7, c[0x0][0x360] ;  /* 0x00006c00ff0777ac */ /* 0x000ea20008000800 */
[----:B------:R-:W5:Y:S01]  /*00d0*/  S2R R7, SR_CTAID.X ;  /* 0x0000000000077919 */ /* 0x000f620000002500 */
[----:B------:R-:W5:Y:S04]  /*00e0*/  LDCU UR9, c[0x0][0x370] ;  /* 0x00006e00ff0977ac */ /* 0x000f680008000800 */
[----:B------:R-:W3:Y:S01]  /*00f0*/  LDC R2, c[0x0][0x374] ;  /* 0x0000dd00ff027b82 */ /* 0x000ee20000000800 */
[----:B----4-:R-:W-:-:S04]  /*0100*/  UIMAD UR4, UR4, UR5, URZ ;  /* 0x00000005040472a4 */ /* 0x010fc8000f8e02ff */
[----:B--2---:R-:W-:Y:S01]  /*0110*/  UIMAD UR4, UR4, UR7, URZ ;  /* 0x00000007040472a4 */ /* 0x004fe2000f8e02ff */
[----:B-1----:R-:W-:Y:S01]  /*0120*/  IMAD R3, R3, UR5, R0 ;  /* 0x0000000503037c24 */ /* 0x002fe2000f8e0200 */
[----:B------:R-:W1:Y:S01]  /*0130*/  LDCU UR5, c[0x0][0x2f8] ;  /* 0x00005f00ff0577ac */ /* 0x000e620008000800 */
[----:B---3--:R-:W-:Y:S02]  /*0140*/  IMAD R2, R2, UR8, R5 ;  /* 0x0000000802027c24 */ /* 0x008fe4000f8e0205 */
[----:B-----5:R-:W-:Y:S02]  /*0150*/  IMAD R3, R3, UR7, R4 ;  /* 0x0000000703037c24 */ /* 0x020fe4000f8e0204 */
[----:B------:R-:W-:Y:S01]  /*0160*/  IMAD R2, R2, UR9, R7 ;  /* 0x0000000902027c24 */ /* 0x000fe2000f8e0207 */
[----:B------:R-:W2:Y:S03]  /*0170*/  LDCU.64 UR8, c[0x4][0x20] ;  /* 0x01000400ff0877ac */ /* 0x000ea60008000a00 */
[----:B------:R-:W-:Y:S01]  /*0180*/  IMAD R0, R2, UR4, R3 ;  /* 0x0000000402007c24 */ /* 0x000fe2000f8e0203 */
[----:B------:R3:W-:Y:S01]  /*0190*/  STL.64 [R1], R2 ;  /* 0x0000000201007387 */ /* 0x0007e20000100a00 */
[----:B-1----:R-:W-:-:S03]  /*01a0*/  IADD3 R6, P0, PT, R1, UR5, RZ ;  /* 0x0000000501067c10 */ /* 0x002fc6000ff1e0ff */
[----:B------:R3:W-:Y:S01]  /*01b0*/  STL [R1+0x8], R0 ;  /* 0x0000080001007387 */ /* 0x0007e20000100800 */
[----:B------:R-:W-:Y:S02]  /*01c0*/  IADD3.X R7, PT, PT, RZ, UR6, RZ, P0, !PT ;  /* 0x00000006ff077c10 */ /* 0x000fe400087fe4ff */
[----:B--2---:R-:W-:Y:S02]  /*01d0*/  MOV R4, UR8 ;  /* 0x0000000800047c02 */ /* 0x004fe40008000f00 */
[----:B0--3--:R-:W-:-:S07]  /*01e0*/  MOV R5, UR9 ;  /* 0x0000000900057c02 */ /* 0x009fce0008000f00 */
[----:B------:R-:W-:-:S07]  /*01f0*/  LEPC R20, `(.L_x_2) ;  /* 0x000000001014794e */ /* 0x000fce0000000000 */
[----:B------:R-:W-:Y:S05]  /*0200*/  CALL.ABS.NOINC R8 ;  /* 0x0000000008007343 */ /* 0x000fea0003c00000 */
.L_x_2:
[----:B------:R-:W-:Y:S05]  /*0210*/  EXIT ;  /* 0x000000000000794d */ /* 0x000fea0003800000 */
.L_x_3:
        /* <DEDUP_REMOVED lines=14> */
.L_x_11:


//--------------------- .text._Z33print_thread_idx_per_block_kernelv --------------------------
	.section	.text._Z33print_thread_idx_per_block_kernelv,"ax",@progbits
	.align	128
        .global         _Z33print_thread_idx_per_block_kernelv
        .type           _Z33print_thread_idx_per_block_kernelv,@function
        .size           _Z33print_thread_idx_per_block_kernelv,(.L_x_12 - _Z33print_thread_idx_per_block_kernelv)
        .other          _Z33print_thread_idx_per_block_kernelv,@"STO_CUDA_ENTRY STV_DEFAULT"
_Z33print_thread_idx_per_block_kernelv:
.text._Z33print_thread_idx_per_block_kernelv:
[----:B------:R-:W0:Y:S01]  /*0000*/  LDC R1, c[0x0][0x37c] ;  /* 0x0000df00ff017b82 */ /* 0x000e220000000800 */
[----:B------:R-:W1:Y:S01]  /*0010*/  S2R R11, SR_TID.Z ;  /* 0x00000000000b7919 */ /* 0x000e620000002300 */
[----:B------:R-:W2:Y:S01]  /*0020*/  LDCU UR5, c[0x0][0x2fc] ;  /* 0x00005f80ff0577ac */ /* 0x000ea20008000800 */
[----:B0-----:R-:W-:Y:S01]  /*0030*/  VIADD R1, R1, 0xfffffff0 ;  /* 0xfffffff001017836 */ /* 0x001fe20000000000 */
[----:B------:R-:W1:Y:S01]  /*0040*/  S2R R0, SR_TID.Y ;  /* 0x0000000000007919 */ /* 0x000e620000002200 */
[----:B------:R-:W0:Y:S01]  /*0050*/  LDCU UR6, c[0x0][0x360] ;  /* 0x00006c00ff0677ac */ /* 0x000e220008000800 */
[----:B------:R-:W0:Y:S01]  /*0060*/  S2R R2, SR_TID.X ;  /* 0x0000000000027919 */ /* 0x000e220000002100 */
[----:B------:R-:W1:Y:S01]  /*0070*/  LDCU UR4, c[0x0][0x364] ;  /* 0x00006c80ff0477ac */ /* 0x000e620008000800 */
[----:B------:R-:W3:Y:S01]  /*0080*/  S2R R8, SR_CTAID.Z ;  /* 0x0000000000087919 */ /* 0x000ee20000002700 */
[----:B------:R-:W3:Y:S01]  /*0090*/  S2R R9, SR_CTAID.Y ;  /* 0x0000000000097919 */ /* 0x000ee20000002600 */
[----:B------:R-:W3:Y:S01]  /*00a0*/  S2R R10, SR_CTAID.X ;  /* 0x00000000000a7919 */ /* 0x000ee20000002500 */
[----:B-1----:R-:W-:Y:S01]  /*00b0*/  IMAD R11, R11, UR4, R0 ;  /* 0x000000040b0b7c24 */ /* 0x002fe2000f8e0200 */
[----:B------:R-:W-:Y:S01]  /*00c0*/  MOV R0, 0x0 ;  /* 0x0000000000007802 */ /* 0x000fe20000000f00 */
[----:B------:R-:W1:Y:S02]  /*00d0*/  LDCU UR4, c[0x0][0x2f8] ;  /* 0x00005f00ff0477ac */ /* 0x000e640008000800 */
[----:B0-----:R-:W-:-:S02]  /*00e0*/  IMAD R11, R11, UR6, R2 ;  /* 0x000000060b0b7c24 */ /* 0x001fc4000f8e0202 */
[----:B------:R0:W4:Y:S01]  /*00f0*/  LDC.64 R2, c[0x4][R0] ;  /* 0x0100000000027b82 */ /* 0x0001220000000a00 */
[----:B------:R-:W5:Y:S02]  /*0100*/  LDCU.64 UR6, c[0x4][0x18] ;  /* 0x01000300ff0677ac */ /* 0x000f640008000a00 */
[----:B---3--:R0:W-:Y:S01]  /*0110*/  STL.128 [R1], R8 ;  /* 0x0000000801007387 */ /* 0x0081e20000100c00 */
[----:B-1----:R-:W-:-:S04]  /*0120*/  IADD3 R6, P0, PT, R1, UR4, RZ ;  /* 0x0000000401067c10 */ /* 0x002fc8000ff1e0ff */
[----:B--2---:R-:W-:Y:S01]  /*0130*/  IADD3.X R7, PT, PT, RZ, UR5, RZ, P0, !PT ;  /* 0x00000005ff077c10 */ /* 0x004fe200087fe4ff */
[----:B-----5:R-:W-:Y:S01]  /*0140*/  IMAD.U32 R4, RZ, RZ, UR6 ;  /* 0x00000006ff047e24 */ /* 0x020fe2000f8e00ff */
[----:B0-----:R-:W-:-:S07]  /*0150*/  MOV R5, UR7 ;  /* 0x0000000700057c02 */ /* 0x001fce0008000f00 */
[----:B------:R-:W-:-:S07]  /*0160*/  LEPC R20, `(.L_x_4) ;  /* 0x000000001014794e */ /* 0x000fce0000000000 */
[----:B----4-:R-:W-:Y:S05]  /*0170*/  CALL.ABS.NOINC R2 ;  /* 0x0000000002007343 */ /* 0x010fea0003c00000 */
.L_x_4:
[----:B------:R-:W-:Y:S05]  /*0180*/  EXIT ;  /* 0x000000000000794d */ /* 0x000fea0003800000 */
.L_x_5:
        /* <DEDUP_REMOVED lines=15> */
.L_x_12:


//--------------------- .text._Z16print_dim_kernelv --------------------------
	.section	.text._Z16print_dim_kernelv,"ax",@progbits
	.align	128
        .global         _Z16print_dim_kernelv
        .type           _Z16print_dim_kernelv,@function
        .size           _Z16print_dim_kernelv,(.L_x_13 - _Z16print_dim_kernelv)
        .other          _Z16print_dim_kernelv,@"STO_CUDA_ENTRY STV_DEFAULT"
_Z16print_dim_kernelv:
.text._Z16print_dim_kernelv:
[----:B------:R-:W0:Y:S01]  /*0000*/  LDC R1, c[0x0][0x37c] ;  /* 0x0000df00ff017b82 */ /* 0x000e220000000800 */
[----:B------:R-:W1:Y:S07]  /*0010*/  LDCU UR5, c[0x0][0x2fc] ;  /* 0x00005f80ff0577ac */ /* 0x000e6e0008000800 */
[----:B------:R-:W2:Y:S01]  /*0020*/  LDC R8, c[0x0][0x378] ;  /* 0x0000de00ff087b82 */ /* 0x000ea20000000800 */
[----:B0-----:R-:W-:Y:S01]  /*0030*/  VIADD R1, R1, 0xffffffe8 ;  /* 0xffffffe801017836 */ /* 0x001fe20000000000 */
[----:B------:R-:W-:Y:S01]  /*0040*/  MOV R0, 0x0 ;  /* 0x0000000000007802 */ /* 0x000fe20000000f00 */
[----:B------:R-:W0:Y:S01]  /*0050*/  LDCU UR4, c[0x0][0x2f8] ;  /* 0x00005f00ff0477ac */ /* 0x000e220008000800 */
[----:B------:R-:W3:Y:S04]  /*0060*/  LDCU.64 UR6, c[0x4][0x10] ;  /* 0x01000200ff0677ac */ /* 0x000ee80008000a00 */
[----:B------:R-:W2:Y:S08]  /*0070*/  LDC R9, c[0x0][0x374] ;  /* 0x0000dd00ff097b82 */ /* 0x000eb00000000800 */
[----:B------:R-:W4:Y:S01]  /*0080*/  LDC R10, c[0x0][0x370] ;  /* 0x0000dc00ff0a7b82 */ /* 0x000f220000000800 */
[----:B0-----:R-:W-:-:S07]  /*0090*/  IADD3 R6, P0, PT, R1, UR4, RZ ;  /* 0x0000000401067c10 */ /* 0x001fce000ff1e0ff */
[----:B------:R-:W4:Y:S01]  /*00a0*/  LDC R11, c[0x0][0x368] ;  /* 0x0000da00ff0b7b82 */ /* 0x000f220000000800 */
[----:B---3--:R-:W-:Y:S01]  /*00b0*/  IMAD.U32 R4, RZ, RZ, UR6 ;  /* 0x00000006ff047e24 */ /* 0x008fe2000f8e00ff */
[----:B------:R-:W-:Y:S01]  /*00c0*/  MOV R5, UR7 ;  /* 0x0000000700057c02 */ /* 0x000fe20008000f00 */
[----:B-1----:R-:W-:-:S05]  /*00d0*/  IMAD.X R7, RZ, RZ, UR5, P0 ;  /* 0x00000005ff077e24 */ /* 0x002fca00080e06ff */
[----:B------:R-:W0:Y:S01]  /*00e0*/  LDC R12, c[0x0][0x364] ;  /* 0x0000d900ff0c7b82 */ /* 0x000e220000000800 */
[----:B--2---:R1:W-:Y:S07]  /*00f0*/  STL.64 [R1], R8 ;  /* 0x0000000801007387 */ /* 0x0043ee0000100a00 */
[----:B------:R-:W0:Y:S01]  /*0100*/  LDC R13, c[0x0][0x360] ;  /* 0x0000d800ff0d7b82 */ /* 0x000e220000000800 */
[----:B----4-:R1:W-:Y:S07]  /*0110*/  STL.64 [R1+0x8], R10 ;  /* 0x0000080a01007387 */ /* 0x0103ee0000100a00 */
[----:B------:R1:W2:Y:S01]  /*0120*/  LDC.64 R2, c[0x4][R0] ;  /* 0x0100000000027b82 */ /* 0x0002a20000000a00 */
[----:B0-----:R1:W-:Y:S02]  /*0130*/  STL.64 [R1+0x10], R12 ;  /* 0x0000100c01007387 */ /* 0x0013e40000100a00 */
[----:B------:R-:W-:-:S07]  /*0140*/  LEPC R20, `(.L_x_6) ;  /* 0x000000001014794e */ /* 0x000fce0000000000 */
[----:B-12---:R-:W-:Y:S05]  /*0150*/  CALL.ABS.NOINC R2 ;  /* 0x0000000002007343 */ /* 0x006fea0003c00000 */
.L_x_6:
[----:B------:R-:W-:Y:S05]  /*0160*/  EXIT ;  /* 0x000000000000794d */ /* 0x000fea0003800000 */
.L_x_7:
        /* <DEDUP_REMOVED lines=9> */
.L_x_13:


//--------------------- .text._Z16print_idx_kernelv --------------------------
	.section	.text._Z16print_idx_kernelv,"ax",@progbits
	.align	128
        .global         _Z16print_idx_kernelv
        .type           _Z16print_idx_kernelv,@function
        .size           _Z16print_idx_kernelv,(.L_x_14 - _Z16print_idx_kernelv)
        .other          _Z16print_idx_kernelv,@"STO_CUDA_ENTRY STV_DEFAULT"
_Z16print_idx_kernelv:
.text._Z16print_idx_kernelv:
[----:B------:R-:W0:Y:S01]  /*0000*/  LDC R1, c[0x0][0x37c] ;  /* 0x0000df00ff017b82 */ /* 0x000e220000000800 */
[----:B------:R-:W1:Y:S01]  /*0010*/  S2R R8, SR_CTAID.Z ;  /* 0x0000000000087919 */ /* 0x000e620000002700 */
[----:B0-----:R-:W-:Y:S01]  /*0020*/  VIADD R1, R1, 0xffffffe8 ;  /* 0xffffffe801017836 */ /* 0x001fe20000000000 */
[----:B------:R-:W-:Y:S01]  /*0030*/  MOV R0, 0x0 ;  /* 0x0000000000007802 */ /* 0x000fe20000000f00 */
[----:B------:R-:W0:Y:S01]  /*0040*/  LDCU UR4, c[0x0][0x2f8] ;  /* 0x00005f00ff0477ac */ /* 0x000e220008000800 */
[----:B------:R-:W1:Y:S03]  /*0050*/  S2R R9, SR_CTAID.Y ;  /* 0x0000000000097919 */ /* 0x000e660000002600 */
[----:B------:R2:W3:Y:S01]  /*0060*/  LDC.64 R2, c[0x4][R0] ;  /* 0x0100000000027b82 */ /* 0x0004e20000000a00 */
[----:B------:R-:W4:Y:S01]  /*0070*/  LDCU.64 UR6, c[0x4][0x8] ;  /* 0x01000100ff0677ac */ /* 0x000f220008000a00 */
[----:B------:R-:W5:Y:S01]  /*0080*/  S2R R10, SR_CTAID.X ;  /* 0x00000000000a7919 */ /* 0x000f620000002500 */
[----:B------:R-:W2:Y:S01]  /*0090*/  LDCU UR5, c[0x0][0x2fc] ;  /* 0x00005f80ff0577ac */ /* 0x000ea20008000800 */
[----:B------:R-:W5:Y:S01]  /*00a0*/  S2R R11, SR_TID.Z ;  /* 0x00000000000b7919 */ /* 0x000f620000002300 */
[----:B------:R-:W5:Y:S01]  /*00b0*/  S2R R12, SR_TID.Y ;  /* 0x00000000000c7919 */ /* 0x000f620000002200 */
[----:B------:R-:W5:Y:S01]  /*00c0*/  S2R R13, SR_TID.X ;  /* 0x00000000000d7919 */ /* 0x000f620000002100 */
[----:B0-----:R-:W-:Y:S01]  /*00d0*/  IADD3 R6, P0, PT, R1, UR4, RZ ;  /* 0x0000000401067c10 */ /* 0x001fe2000ff1e0ff */
[----:B----4-:R-:W-:Y:S01]  /*00e0*/  IMAD.U32 R4, RZ, RZ, UR6 ;  /* 0x00000006ff047e24 */ /* 0x010fe2000f8e00ff */
[----:B------:R-:W-:-:S03]  /*00f0*/  MOV R5, UR7 ;  /* 0x0000000700057c02 */ /* 0x000fc60008000f00 */
[----:B--2---:R-:W-:Y:S01]  /*0100*/  IMAD.X R7, RZ, RZ, UR5, P0 ;  /* 0x00000005ff077e24 */ /* 0x004fe200080e06ff */
[----:B-1----:R0:W-:Y:S04]  /*0110*/  STL.64 [R1], R8 ;  /* 0x0000000801007387 */ /* 0x0021e80000100a00 */
[----:B-----5:R0:W-:Y:S04]  /*0120*/  STL.64 [R1+0x8], R10 ;  /* 0x0000080a01007387 */ /* 0x0201e80000100a00 */
[----:B------:R0:W-:Y:S02]  /*0130*/  STL.64 [R1+0x10], R12 ;  /* 0x0000100c01007387 */ /* 0x0001e40000100a00 */
[----:B------:R-:W-:-:S07]  /*0140*/  LEPC R20, `(.L_x_8) ;  /* 0x000000001014794e */ /* 0x000fce0000000000 */
[----:B0--3--:R-:W-:Y:S05]  /*0150*/  CALL.ABS.NOINC R2 ;  /* 0x0000000002007343 */ /* 0x009fea0003c00000 */
.L_x_8:
[----:B------:R-:W-:Y:S05]  /*0160*/  EXIT ;  /* 0x000000000000794d */ /* 0x000fea0003800000 */
.L_x_9:
        /* <DEDUP_REMOVED lines=9> */
.L_x_14:


//--------------------- .nv.global.init           --------------------------
	.section	.nv.global.init,"aw",@progbits
.nv.global.init:
	.type		$str$2,@object
	.size		$str$2,($str - $str$2)
$str$2:
        /*0000*/ 	.byte	0x62, 0x6c, 0x6f, 0x63, 0x6b, 0x20, 0x69, 0x64, 0x78, 0x3a, 0x20, 0x28, 0x25, 0x33, 0x64, 0x2c
        /*0010*/ 	.byte	0x20, 0x25, 0x33, 0x64, 0x2c, 0x20, 0x25, 0x33, 0x64, 0x29, 0x2c, 0x20, 0x74, 0x68, 0x72, 0x65
        /*0020*/ 	.byte	0x61, 0x64, 0x20, 0x69, 0x64, 0x78, 0x3a, 0x20, 0x25, 0x33, 0x64, 0x0a, 0x00
	.type		$str,@object
	.size		$str,($str$3 - $str)
$str:
        /*002d*/ 	.byte	0x62, 0x6c, 0x6f, 0x63, 0x6b, 0x20, 0x69, 0x64, 0x78, 0x3a, 0x20, 0x28, 0x25, 0x33, 0x64, 0x2c
        /*003d*/ 	.byte	0x20, 0x25, 0x33, 0x64, 0x2c, 0x20, 0x25, 0x33, 0x64, 0x29, 0x2c, 0x20, 0x74, 0x68, 0x72, 0x65
        /*004d*/ 	.byte	0x61, 0x64, 0x20, 0x69, 0x64, 0x78, 0x3a, 0x20, 0x28, 0x25, 0x33, 0x64, 0x2c, 0x20, 0x25, 0x33
        /*005d*/ 	.byte	0x64, 0x2c, 0x20, 0x25, 0x33, 0x64, 0x29, 0x0a, 0x00
	.type		$str$3,@object
	.size		$str$3,($str$4 - $str$3)
$str$3:
        /*0066*/ 	.byte	0x62, 0x6c, 0x6f, 0x63, 0x6b, 0x20, 0x69, 0x64, 0x78, 0x3a, 0x20, 0x25, 0x33, 0x64, 0x2c, 0x20
        /*0076*/ 	.byte	0x74, 0x68, 0x72, 0x65, 0x61, 0x64, 0x20, 0x69, 0x64, 0x78, 0x20, 0x69, 0x6e, 0x20, 0x62, 0x6c
        /*0086*/ 	.byte	0x6f, 0x63, 0x6b, 0x3a, 0x20, 0x25, 0x33, 0x64, 0x2c, 0x20, 0x74, 0x68, 0x72, 0x65, 0x61, 0x64
        /*0096*/ 	.byte	0x20, 0x69, 0x64, 0x78, 0x3a, 0x20, 0x25, 0x33, 0x64, 0x0a, 0x00
	.type		$str$4,@object
	.size		$str$4,($str$1 - $str$4)
$str$4:
        /*00a1*/ 	.byte	0x62, 0x6c, 0x6f, 0x63, 0x6b, 0x20, 0x69, 0x64, 0x78, 0x3a, 0x20, 0x28, 0x25, 0x33, 0x64, 0x2c
        /*00b1*/ 	.byte	0x20, 0x25, 0x33, 0x64, 0x2c, 0x20, 0x25, 0x33, 0x64, 0x29, 0x2c, 0x20, 0x74, 0x68, 0x72, 0x65
        /*00c1*/ 	.byte	0x61, 0x64, 0x20, 0x69, 0x64, 0x78, 0x3a, 0x20, 0x25, 0x33, 0x64, 0x2c, 0x20, 0x63, 0x6f, 0x72
        /*00d1*/ 	.byte	0x64, 0x3a, 0x20, 0x28, 0x25, 0x33, 0x64, 0x2c, 0x20, 0x25, 0x33, 0x64, 0x29, 0x0a, 0x00
	.type		$str$1,@object
	.size		$str$1,(.L_1 - $str$1)
$str$1:
        /*00e0*/ 	.byte	0x67, 0x72, 0x69, 0x64, 0x20, 0x64, 0x69, 0x6d, 0x65, 0x6e, 0x73, 0x69, 0x6f, 0x6e, 0x3a, 0x20
        /*00f0*/ 	.byte	0x28, 0x25, 0x33, 0x64, 0x2c, 0x20, 0x25, 0x33, 0x64, 0x2c, 0x20, 0x25, 0x33, 0x64, 0x29, 0x2c
        /*0100*/ 	.byte	0x20, 0x62, 0x6c, 0x6f, 0x63, 0x6b, 0x20, 0x64, 0x69, 0x6d, 0x65, 0x6e, 0x73, 0x69, 0x6f, 0x6e
        /*0110*/ 	.byte	0x3a, 0x20, 0x28, 0x25, 0x33, 0x64, 0x2c, 0x20, 0x25, 0x33, 0x64, 0x2c, 0x20, 0x25, 0x33, 0x64
        /*0120*/ 	.byte	0x29, 0x0a, 0x00
.L_1:


//--------------------- .nv.shared.reserved.0     --------------------------
	.section	.nv.shared.reserved.0,"aw",@nobits
	.weak		__nv_reservedSMEM_offset_0_alias
	.size		__nv_reservedSMEM_offset_0_alias, 0, 64
	.other		__nv_reservedSMEM_offset_0_alias,@"STO_CUDA_RESERVED_SHARED STV_DEFAULT"
__nv_reservedSMEM_offset_0_alias:
	.zero		0
	.zero		64


//--------------------- .nv.constant0._Z17print_cord_kernelv --------------------------
	.section	.nv.constant0._Z17print_cord_kernelv,"a",@progbits
	.sectionflags	@""
	.align	4
.nv.constant0._Z17print_cord_kernelv:
	.zero		896


//--------------------- .nv.constant0._Z32print_thread_idx_per_grid_kernelv --------------------------
	.section	.nv.constant0._Z32print_thread_idx_per_grid_kernelv,"a",@progbits
	.sectionflags	@""
	.align	4
.nv.constant0._Z32print_thread_idx_per_grid_kernelv:
	.zero		896


//--------------------- .nv.constant0._Z33print_thread_idx_per_block_kernelv --------------------------
	.section	.nv.constant0._Z33print_thread_idx_per_block_kernelv,"a",@progbits
	.sectionflags	@""
	.align	4
.nv.constant0._Z33print_thread_idx_per_block_kernelv:
	.zero		896


//--------------------- .nv.constant0._Z16print_dim_kernelv --------------------------
	.section	.nv.constant0._Z16print_dim_kernelv,"a",@progbits
	.sectionflags	@""
	.align	4
.nv.constant0._Z16print_dim_kernelv:
	.zero		896


//--------------------- .nv.constant0._Z16print_idx_kernelv --------------------------
	.section	.nv.constant0._Z16print_idx_kernelv,"a",@progbits
	.sectionflags	@""
	.align	4
.nv.constant0._Z16print_idx_kernelv:
	.zero		896


//--------------------- SYMBOLS --------------------------

	.type		.nv.reservedSmem.offset0,@object
	.size		.nv.reservedSmem.offset0,0x4
	.type		vprintf,@function
